//
// Generated by NVIDIA NVVM Compiler
//
// Compiler Build ID: CL-36424714
// Cuda compilation tools, release 13.0, V13.0.88
// Based on NVVM 20.0.0
//

.version 9.0
.target sm_100
.address_size 64

	// .globl	_Z12setup_kernelP17curandStateXORWOW
.global .align 4 .b8 precalc_xorwow_matrix[102400];
.global .align 4 .b8 precalc_xorwow_offset_matrix[102400];
.global .align 4 .b8 mrg32k3aM1[2304];
.global .align 4 .b8 mrg32k3aM2[2304];
.global .align 4 .b8 mrg32k3aM1SubSeq[2016];
.global .align 4 .b8 mrg32k3aM2SubSeq[2016];
.global .align 4 .b8 mrg32k3aM1Seq[2304];
.global .align 4 .b8 mrg32k3aM2Seq[2304];
.const .align 8 .b8 __cr_lgamma_table[72];

.visible .entry _Z12setup_kernelP17curandStateXORWOW(
	.param .u64 .ptr .align 1 _Z12setup_kernelP17curandStateXORWOW_param_0
)
{
	.reg .pred 	%p<2>;
	.reg .b32 	%r<16>;
	.reg .b64 	%rd<6>;

	ld.param.u64 	%rd1, [_Z12setup_kernelP17curandStateXORWOW_param_0];
	cvta.to.global.u64 	%rd2, %rd1;
	mov.u32 	%r1, %tid.x;
	mov.u32 	%r2, %ctaid.x;
	mov.u32 	%r3, %ntid.x;
	mad.lo.s32 	%r4, %r2, %r3, %r1;
	mul.wide.s32 	%rd3, %r4, 48;
	add.s64 	%rd4, %rd2, %rd3;
	xor.b32  	%r5, %r4, -1429050551;
	mul.lo.s32 	%r6, %r5, 1099087573;
	setp.gt.s32 	%p1, %r4, -1;
	selp.b32 	%r7, -644748465, -1947113066, %p1;
	add.s32 	%r8, %r7, %r6;
	add.s32 	%r9, %r8, 6615241;
	add.s32 	%r10, %r6, 123456789;
	st.global.v2.u32 	[%rd4], {%r9, %r10};
	xor.b32  	%r11, %r6, 362436069;
	add.s32 	%r12, %r7, 521288629;
	st.global.v2.u32 	[%rd4+8], {%r11, %r12};
	xor.b32  	%r13, %r7, 88675123;
	add.s32 	%r14, %r6, 5783321;
	st.global.v2.u32 	[%rd4+16], {%r13, %r14};
	mov.b32 	%r15, 0;
	st.global.v2.u32 	[%rd4+24], {%r15, %r15};
	st.global.u32 	[%rd4+32], %r15;
	mov.b64 	%rd5, 0;
	st.global.u64 	[%rd4+40], %rd5;
	ret;

}
	// .globl	_Z5pi_mcPmP17curandStateXORWOW
.visible .entry _Z5pi_mcPmP17curandStateXORWOW(
	.param .u64 .ptr .align 1 _Z5pi_mcPmP17curandStateXORWOW_param_0,
	.param .u64 .ptr .align 1 _Z5pi_mcPmP17curandStateXORWOW_param_1
)
{
	.reg .pred 	%p<6>;
	.reg .b32 	%r<103>;
	.reg .b32 	%f<18>;
	.reg .b64 	%rd<20>;
	.reg .b64 	%fd<18>;

	ld.param.u64 	%rd4, [_Z5pi_mcPmP17curandStateXORWOW_param_0];
	ld.param.u64 	%rd6, [_Z5pi_mcPmP17curandStateXORWOW_param_1];
	cvta.to.global.u64 	%rd7, %rd6;
	mov.u32 	%r26, %tid.x;
	mov.u32 	%r27, %ntid.x;
	mov.u32 	%r28, %ctaid.x;
	mad.lo.s32 	%r1, %r27, %r28, %r26;
	mul.wide.u32 	%rd8, %r1, 48;
	add.s64 	%rd1, %rd7, %rd8;
	ld.global.v2.u32 	{%r2, %r98}, [%rd1];
	ld.global.v2.u32 	{%r99, %r100}, [%rd1+8];
	ld.global.v2.u32 	{%r101, %r102}, [%rd1+16];
	ld.global.v2.u32 	{%r8, %r9}, [%rd1+24];
	ld.global.f32 	%f1, [%rd1+32];
	ld.global.f64 	%fd1, [%rd1+40];
	add.s32 	%r96, %r2, 1449748;
	mov.b64 	%rd19, 0;
	mov.b32 	%r97, 0;
$L__BB1_1:
	shr.u32 	%r29, %r98, 2;
	xor.b32  	%r30, %r29, %r98;
	shl.b32 	%r31, %r102, 4;
	shl.b32 	%r32, %r30, 1;
	xor.b32  	%r33, %r31, %r32;
	xor.b32  	%r34, %r33, %r102;
	xor.b32  	%r35, %r34, %r30;
	add.s32 	%r36, %r96, %r35;
	add.s32 	%r37, %r36, -1087311;
	cvt.rn.f32.u32 	%f2, %r37;
	fma.rn.f32 	%f3, %f2, 0f2F800000, 0f2F000000;
	cvt.f64.f32 	%fd2, %f3;
	shr.u32 	%r38, %r99, 2;
	xor.b32  	%r39, %r38, %r99;
	shl.b32 	%r40, %r35, 4;
	shl.b32 	%r41, %r39, 1;
	xor.b32  	%r42, %r41, %r40;
	xor.b32  	%r43, %r42, %r39;
	xor.b32  	%r44, %r43, %r35;
	add.s32 	%r45, %r96, %r44;
	add.s32 	%r46, %r45, -724874;
	cvt.rn.f32.u32 	%f4, %r46;
	fma.rn.f32 	%f5, %f4, 0f2F800000, 0f2F000000;
	cvt.f64.f32 	%fd3, %f5;
	mul.f64 	%fd4, %fd3, %fd3;
	fma.rn.f64 	%fd5, %fd2, %fd2, %fd4;
	setp.le.f64 	%p1, %fd5, 0d3FF0000000000000;
	selp.u64 	%rd9, 1, 0, %p1;
	add.s64 	%rd10, %rd19, %rd9;
	shr.u32 	%r47, %r100, 2;
	xor.b32  	%r48, %r47, %r100;
	shl.b32 	%r49, %r44, 4;
	shl.b32 	%r50, %r48, 1;
	xor.b32  	%r51, %r49, %r50;
	xor.b32  	%r52, %r51, %r44;
	xor.b32  	%r53, %r52, %r48;
	add.s32 	%r54, %r96, %r53;
	add.s32 	%r55, %r54, -362437;
	cvt.rn.f32.u32 	%f6, %r55;
	fma.rn.f32 	%f7, %f6, 0f2F800000, 0f2F000000;
	cvt.f64.f32 	%fd6, %f7;
	shr.u32 	%r56, %r101, 2;
	xor.b32  	%r57, %r56, %r101;
	shl.b32 	%r58, %r53, 4;
	shl.b32 	%r59, %r57, 1;
	xor.b32  	%r60, %r59, %r58;
	xor.b32  	%r61, %r60, %r57;
	xor.b32  	%r98, %r61, %r53;
	shr.u32 	%r62, %r102, 2;
	xor.b32  	%r63, %r62, %r102;
	shl.b32 	%r64, %r98, 4;
	shl.b32 	%r65, %r63, 1;
	xor.b32  	%r66, %r64, %r65;
	xor.b32  	%r67, %r66, %r98;
	xor.b32  	%r99, %r67, %r63;
	shr.u32 	%r68, %r35, 2;
	xor.b32  	%r69, %r68, %r35;
	shl.b32 	%r70, %r99, 4;
	shl.b32 	%r71, %r69, 1;
	xor.b32  	%r72, %r71, %r70;
	xor.b32  	%r73, %r72, %r69;
	xor.b32  	%r100, %r73, %r99;
	shr.u32 	%r74, %r44, 2;
	xor.b32  	%r75, %r74, %r44;
	shl.b32 	%r76, %r100, 4;
	shl.b32 	%r77, %r75, 1;
	xor.b32  	%r78, %r76, %r77;
	xor.b32  	%r79, %r78, %r100;
	xor.b32  	%r101, %r79, %r75;
	shr.u32 	%r80, %r53, 2;
	xor.b32  	%r81, %r80, %r53;
	shl.b32 	%r82, %r101, 4;
	shl.b32 	%r83, %r81, 1;
	xor.b32  	%r84, %r83, %r82;
	xor.b32  	%r85, %r84, %r81;
	xor.b32  	%r102, %r85, %r101;
	add.s32 	%r86, %r96, %r102;
	add.s32 	%r87, %r98, %r96;
	cvt.rn.f32.u32 	%f8, %r87;
	fma.rn.f32 	%f9, %f8, 0f2F800000, 0f2F000000;
	cvt.f64.f32 	%fd7, %f9;
	mul.f64 	%fd8, %fd7, %fd7;
	fma.rn.f64 	%fd9, %fd6, %fd6, %fd8;
	setp.le.f64 	%p2, %fd9, 0d3FF0000000000000;
	selp.u64 	%rd11, 1, 0, %p2;
	add.s64 	%rd12, %rd10, %rd11;
	add.s32 	%r88, %r96, %r99;
	add.s32 	%r89, %r88, 362437;
	cvt.rn.f32.u32 	%f10, %r89;
	fma.rn.f32 	%f11, %f10, 0f2F800000, 0f2F000000;
	cvt.f64.f32 	%fd10, %f11;
	add.s32 	%r90, %r96, %r100;
	add.s32 	%r91, %r90, 724874;
	cvt.rn.f32.u32 	%f12, %r91;
	fma.rn.f32 	%f13, %f12, 0f2F800000, 0f2F000000;
	cvt.f64.f32 	%fd11, %f13;
	mul.f64 	%fd12, %fd11, %fd11;
	fma.rn.f64 	%fd13, %fd10, %fd10, %fd12;
	setp.le.f64 	%p3, %fd13, 0d3FF0000000000000;
	selp.u64 	%rd13, 1, 0, %p3;
	add.s64 	%rd14, %rd12, %rd13;
	add.s32 	%r92, %r96, %r101;
	add.s32 	%r93, %r92, 1087311;
	cvt.rn.f32.u32 	%f14, %r93;
	fma.rn.f32 	%f15, %f14, 0f2F800000, 0f2F000000;
	cvt.f64.f32 	%fd14, %f15;
	add.s32 	%r94, %r86, 1449748;
	cvt.rn.f32.u32 	%f16, %r94;
	fma.rn.f32 	%f17, %f16, 0f2F800000, 0f2F000000;
	cvt.f64.f32 	%fd15, %f17;
	mul.f64 	%fd16, %fd15, %fd15;
	fma.rn.f64 	%fd17, %fd14, %fd14, %fd16;
	setp.le.f64 	%p4, %fd17, 0d3FF0000000000000;
	selp.u64 	%rd15, 1, 0, %p4;
	add.s64 	%rd19, %rd14, %rd15;
	add.s32 	%r97, %r97, 4;
	add.s32 	%r96, %r96, 2899496;
	setp.ne.s32 	%p5, %r97, 1000000;
	@%p5 bra 	$L__BB1_1;
	add.s32 	%r95, %r2, -975473024;
	cvta.to.global.u64 	%rd16, %rd4;
	st.global.v2.u32 	[%rd1], {%r95, %r98};
	st.global.v2.u32 	[%rd1+8], {%r99, %r100};
	st.global.v2.u32 	[%rd1+16], {%r101, %r102};
	st.global.v2.u32 	[%rd1+24], {%r8, %r9};
	st.global.f32 	[%rd1+32], %f1;
	st.global.f64 	[%rd1+40], %fd1;
	mul.wide.u32 	%rd17, %r1, 8;
	add.s64 	%rd18, %rd16, %rd17;
	st.global.u64 	[%rd18], %rd19;
	ret;

}


// ===== COMPILED SASS (sm_100) =====

	.target	sm_100

	.elftype	@"ET_EXEC"


//--------------------- .note.nv.tkinfo           --------------------------
	.section	.note.nv.tkinfo,"",@"SHT_NOTE"
	.sectionflags	@"SHF_NOTE_NV_TKINFO"
	.tkinfo
        /*0018*/ 	.word	0x00000002
        /*0030*/ 	.string	""
        /*0030*/ 	.string	"ptxas"
        /*0030*/ 	.string	"Cuda compilation tools, release 13.0, V13.0.88"
        /*0030*/ 	.string	"Build cuda_13.0.r13.0/compiler.36424714_0"
        /*0030*/ 	.string	"-arch sm_100 -m 64 "



//--------------------- .note.nv.cuinfo           --------------------------
	.section	.note.nv.cuinfo,"",@"SHT_NOTE"
	.sectionflags	@"SHF_NOTE_NV_CUINFO"
        /*0018*/ 	.short	0x0002
        /*001a*/ 	.short	0x0064
        /*001c*/ 	.short	0x0082
	.zero		2


//--------------------- .nv.info                  --------------------------
	.section	.nv.info,"",@"SHT_CUDA_INFO"
	.align	4


	//----- nvinfo : EIATTR_REGCOUNT
	.align		4
        /*0000*/ 	.byte	0x04, 0x2f
        /*0002*/ 	.short	(.L_10 - .L_9)
	.align		4
.L_9:
        /*0004*/ 	.word	index@(_Z12setup_kernelP17curandStateXORWOW)
        /*0008*/ 	.word	0x0000000e


	//----- nvinfo : EIATTR_FRAME_SIZE
	.align		4
.L_10:
        /*000c*/ 	.byte	0x04, 0x11
        /*000e*/ 	.short	(.L_12 - .L_11)
	.align		4
.L_11:
        /*0010*/ 	.word	index@(_Z12setup_kernelP17curandStateXORWOW)
        /*0014*/ 	.word	0x00000000


	//----- nvinfo : EIATTR_REGCOUNT
	.align		4
.L_12:
        /*0018*/ 	.byte	0x04, 0x2f
        /*001a*/ 	.short	(.L_14 - .L_13)
	.align		4
.L_13:
        /*001c*/ 	.word	index@(_Z5pi_mcPmP17curandStateXORWOW)
        /*0020*/ 	.word	0x00000020


	//----- nvinfo : EIATTR_FRAME_SIZE
	.align		4
.L_14:
        /*0024*/ 	.byte	0x04, 0x11
        /*0026*/ 	.short	(.L_16 - .L_15)
	.align		4
.L_15:
        /*0028*/ 	.word	index@(_Z5pi_mcPmP17curandStateXORWOW)
        /*002c*/ 	.word	0x00000000


	//----- nvinfo : EIATTR_MIN_STACK_SIZE
	.align		4
.L_16:
        /*0030*/ 	.byte	0x04, 0x12
        /*0032*/ 	.short	(.L_18 - .L_17)
	.align		4
.L_17:
        /*0034*/ 	.word	index@(_Z5pi_mcPmP17curandStateXORWOW)
        /*0038*/ 	.word	0x00000000


	//----- nvinfo : EIATTR_MIN_STACK_SIZE
	.align		4
.L_18:
        /*003c*/ 	.byte	0x04, 0x12
        /*003e*/ 	.short	(.L_20 - .L_19)
	.align		4
.L_19:
        /*0040*/ 	.word	index@(_Z12setup_kernelP17curandStateXORWOW)
        /*0044*/ 	.word	0x00000000
.L_20:


//--------------------- .nv.compat                --------------------------
	.section	.nv.compat,"",@"SHT_CUDA_COMPAT_INFO"
	.align	4
        /*0000*/ 	.byte	0x02, 0x09, 0x00, 0x00, 0x02, 0x02, 0x01, 0x00, 0x02, 0x05, 0x05, 0x00, 0x03, 0x07, 0x01, 0x01
        /*0010*/ 	.byte	0x02, 0x03, 0x00, 0x00, 0x02, 0x06, 0x01, 0x00, 0x04, 0x0b, 0x08, 0x00, 0x01, 0x00, 0x00, 0x00
        /*0020*/ 	.byte	0x00, 0x00, 0x00, 0x00


//--------------------- .nv.info._Z5pi_mcPmP17curandStateXORWOW --------------------------
	.section	.nv.info._Z5pi_mcPmP17curandStateXORWOW,"",@"SHT_CUDA_INFO"
	.sectionflags	@""
	.align	4


	//----- nvinfo : EIATTR_CUDA_API_VERSION
	.align		4
        /*0000*/ 	.byte	0x04, 0x37
        /*0002*/ 	.short	(.L_22 - .L_21)
.L_21:
        /*0004*/ 	.word	0x00000082


	//----- nvinfo : EIATTR_KPARAM_INFO
	.align		4
.L_22:
        /*0008*/ 	.byte	0x04, 0x17
        /*000a*/ 	.short	(.L_24 - .L_23)
.L_23:
        /*000c*/ 	.word	0x00000000
        /*0010*/ 	.short	0x0001
        /*0012*/ 	.short	0x0008
        /*0014*/ 	.byte	0x00, 0xf5, 0x21, 0x00


	//----- nvinfo : EIATTR_KPARAM_INFO
	.align		4
.L_24:
        /*0018*/ 	.byte	0x04, 0x17
        /*001a*/ 	.short	(.L_26 - .L_25)
.L_25:
        /*001c*/ 	.word	0x00000000
        /*0020*/ 	.short	0x0000
        /*0022*/ 	.short	0x0000
        /*0024*/ 	.byte	0x00, 0xf5, 0x21, 0x00


	//----- nvinfo : EIATTR_SPARSE_MMA_MASK
	.align		4
.L_26:
        /*0028*/ 	.byte	0x03, 0x50
        /*002a*/ 	.short	0x0000


	//----- nvinfo : EIATTR_MAXREG_COUNT
	.align		4
        /*002c*/ 	.byte	0x03, 0x1b
        /*002e*/ 	.short	0x00ff


	//----- nvinfo : EIATTR_MERCURY_ISA_VERSION
	.align		4
        /*0030*/ 	.byte	0x03, 0x5f
        /*0032*/ 	.short	0x0101


	//----- nvinfo : EIATTR_VRC_CTA_INIT_COUNT
	.align		4
        /*0034*/ 	.byte	0x02, 0x4a
	.zero		1
	.zero		1


	//----- nvinfo : EIATTR_EXIT_INSTR_OFFSETS
	.align		4
        /*0038*/ 	.byte	0x04, 0x1c
        /*003a*/ 	.short	(.L_28 - .L_27)


	//   ....[0]....
.L_27:
        /*003c*/ 	.word	0x00000860


	//----- nvinfo : EIATTR_CBANK_PARAM_SIZE
	.align		4
.L_28:
        /*0040*/ 	.byte	0x03, 0x19
        /*0042*/ 	.short	0x0010


	//----- nvinfo : EIATTR_PARAM_CBANK
	.align		4
        /*0044*/ 	.byte	0x04, 0x0a
        /*0046*/ 	.short	(.L_30 - .L_29)
	.align		4
.L_29:
        /*0048*/ 	.word	index@(.nv.constant0._Z5pi_mcPmP17curandStateXORWOW)
        /*004c*/ 	.short	0x0380
        /*004e*/ 	.short	0x0010


	//----- nvinfo : EIATTR_SW_WAR
	.align		4
.L_30:
        /*0050*/ 	.byte	0x04, 0x36
        /*0052*/ 	.short	(.L_32 - .L_31)
.L_31:
        /*0054*/ 	.word	0x00000008
.L_32:


//--------------------- .nv.info._Z12setup_kernelP17curandStateXORWOW --------------------------
	.section	.nv.info._Z12setup_kernelP17curandStateXORWOW,"",@"SHT_CUDA_INFO"
	.sectionflags	@""
	.align	4


	//----- nvinfo : EIATTR_CUDA_API_VERSION
	.align		4
        /*0000*/ 	.byte	0x04, 0x37
        /*0002*/ 	.short	(.L_34 - .L_33)
.L_33:
        /*0004*/ 	.word	0x00000082


	//----- nvinfo : EIATTR_KPARAM_INFO
	.align		4
.L_34:
        /*0008*/ 	.byte	0x04, 0x17
        /*000a*/ 	.short	(.L_36 - .L_35)
.L_35:
        /*000c*/ 	.word	0x00000000
        /*0010*/ 	.short	0x0000
        /*0012*/ 	.short	0x0000
        /*0014*/ 	.byte	0x00, 0xf5, 0x21, 0x00


	//----- nvinfo : EIATTR_SPARSE_MMA_MASK
	.align		4
.L_36:
        /*0018*/ 	.byte	0x03, 0x50
        /*001a*/ 	.short	0x0000


	//----- nvinfo : EIATTR_MAXREG_COUNT
	.align		4
        /*001c*/ 	.byte	0x03, 0x1b
        /*001e*/ 	.short	0x00ff


	//----- nvinfo : EIATTR_MERCURY_ISA_VERSION
	.align		4
        /*0020*/ 	.byte	0x03, 0x5f
        /*0022*/ 	.short	0x0101


	//----- nvinfo : EIATTR_VRC_CTA_INIT_COUNT
	.align		4
        /*0024*/ 	.byte	0x02, 0x4a
	.zero		1
	.zero		1


	//----- nvinfo : EIATTR_EXIT_INSTR_OFFSETS
	.align		4
        /*0028*/ 	.byte	0x04, 0x1c
        /*002a*/ 	.short	(.L_38 - .L_37)


	//   ....[0]....
.L_37:
        /*002c*/ 	.word	0x00000190


	//----- nvinfo : EIATTR_CBANK_PARAM_SIZE
	.align		4
.L_38:
        /*0030*/ 	.byte	0x03, 0x19
        /*0032*/ 	.short	0x0008


	//----- nvinfo : EIATTR_PARAM_CBANK
	.align		4
        /*0034*/ 	.byte	0x04, 0x0a
        /*0036*/ 	.short	(.L_40 - .L_39)
	.align		4
.L_39:
        /*0038*/ 	.word	index@(.nv.constant0._Z12setup_kernelP17curandStateXORWOW)
        /*003c*/ 	.short	0x0380
        /*003e*/ 	.short	0x0008


	//----- nvinfo : EIATTR_SW_WAR
	.align		4
.L_40:
        /*0040*/ 	.byte	0x04, 0x36
        /*0042*/ 	.short	(.L_42 - .L_41)
.L_41:
        /*0044*/ 	.word	0x00000008
.L_42:


//--------------------- .nv.callgraph             --------------------------
	.section	.nv.callgraph,"",@"SHT_CUDA_CALLGRAPH"
	.align	4
	.sectionentsize	8
	.align		4
        /*0000*/ 	.word	0x00000000
	.align		4
        /*0004*/ 	.word	0xffffffff
	.align		4
        /*0008*/ 	.word	0x00000000
	.align		4
        /*000c*/ 	.word	0xfffffffe
	.align		4
        /*0010*/ 	.word	0x00000000
	.align		4
        /*0014*/ 	.word	0xfffffffd
	.align		4
        /*0018*/ 	.word	0x00000000
	.align		4
        /*001c*/ 	.word	0xfffffffc


//--------------------- .nv.constant4             --------------------------
	.section	.nv.constant4,"a",@progbits
	.align	8
	.align		8
.nv.constant4:
        /*0000*/ 	.dword	precalc_xorwow_matrix
	.align		8
        /*0008*/ 	.dword	precalc_xorwow_offset_matrix
	.align		8
        /*0010*/ 	.dword	mrg32k3aM1
	.align		8
        /*0018*/ 	.dword	mrg32k3aM2
	.align		8
        /*0020*/ 	.dword	mrg32k3aM1SubSeq
	.align		8
        /*0028*/ 	.dword	mrg32k3aM2SubSeq
	.align		8
        /*0030*/ 	.dword	mrg32k3aM1Seq
	.align		8
        /*0038*/ 	.dword	mrg32k3aM2Seq


//--------------------- .nv.constant3             --------------------------
	.section	.nv.constant3,"a",@progbits
	.align	8
.nv.constant3:
	.type		__cr_lgamma_table,@object
	.size		__cr_lgamma_table,(.L_8 - __cr_lgamma_table)
__cr_lgamma_table:
        /*0000*/ 	.byte	0x00, 0x00, 0x00, 0x00, 0x00, 0x00, 0x00, 0x00, 0x00, 0x00, 0x00, 0x00, 0x00, 0x00, 0x00, 0x00
        /*0010*/ 	.byte	0xef, 0x39, 0xfa, 0xfe, 0x42, 0x2e, 0xe6, 0x3f, 0x02, 0x20, 0x2a, 0xfa, 0x0b, 0xab, 0xfc, 0x3f
        /*0020*/ 	.byte	0xf9, 0x2c, 0x92, 0x7c, 0xa7, 0x6c, 0x09, 0x40, 0xc9, 0x79, 0x44, 0x3c, 0x64, 0x26, 0x13, 0x40
        /*0030*/ 	.byte	0xca, 0x01, 0xcf, 0x3a, 0x27, 0x51, 0x1a, 0x40, 0x30, 0xcc, 0x2d, 0xf3, 0xe1, 0x0c, 0x21, 0x40
        /*0040*/ 	.byte	0x0d, 0xb7, 0xfc, 0x82, 0x8e, 0x35, 0x25, 0x40
.L_8:


//--------------------- .text._Z5pi_mcPmP17curandStateXORWOW --------------------------
	.section	.text._Z5pi_mcPmP17curandStateXORWOW,"ax",@progbits
	.align	128
        .global         _Z5pi_mcPmP17curandStateXORWOW
        .type           _Z5pi_mcPmP17curandStateXORWOW,@function
        .size           _Z5pi_mcPmP17curandStateXORWOW,(.L_x_3 - _Z5pi_mcPmP17curandStateXORWOW)
        .other          _Z5pi_mcPmP17curandStateXORWOW,@"STO_CUDA_ENTRY STV_DEFAULT"
_Z5pi_mcPmP17curandStateXORWOW:
.text._Z5pi_mcPmP17curandStateXORWOW:
[----:B------:R-:W-:Y:S01]  /*0000*/  LDC R1, c[0x0][0x37c] ;  /* 0x0000df00ff017b82 */ /* 0x000fe20000000800 */
[----:B------:R-:W0:Y:S07]  /*0010*/  S2R R0, SR_TID.X ;  /* 0x0000000000007919 */ /* 0x000e2e0000002100 */
[----:B------:R-:W1:Y:S01]  /*0020*/  LDC.64 R6, c[0x0][0x388] ;  /* 0x0000e200ff067b82 */ /* 0x000e620000000a00 */
[----:B------:R-:W0:Y:S01]  /*0030*/  LDCU UR4, c[0x0][0x360] ;  /* 0x00006c00ff0477ac */ /* 0x000e220008000800 */
[----:B------:R-:W0:Y:S01]  /*0040*/  S2R R3, SR_CTAID.X ;  /* 0x0000000000037919 */ /* 0x000e220000002500 */
[----:B------:R-:W2:Y:S01]  /*0050*/  LDCU.64 UR6, c[0x0][0x358] ;  /* 0x00006b00ff0677ac */ /* 0x000ea20008000a00 */
[----:B0-----:R-:W-:-:S04]  /*0060*/  IMAD R0, R3, UR4, R0 ;  /* 0x0000000403007c24 */ /* 0x001fc8000f8e0200 */
[----:B-1----:R-:W-:-:S05]  /*0070*/  IMAD.WIDE.U32 R6, R0, 0x30, R6 ;  /* 0x0000003000067825 */ /* 0x002fca00078e0006 */
[----:B--2---:R-:W2:Y:S04]  /*0080*/  LDG.E.64 R8, desc[UR6][R6.64] ;  /* 0x0000000606087981 */ /* 0x004ea8000c1e1b00 */
[----:B------:R0:W5:Y:S04]  /*0090*/  LDG.E R2, desc[UR6][R6.64+0x20] ;  /* 0x0000200606027981 */ /* 0x000168000c1e1900 */
[----:B------:R0:W5:Y:S04]  /*00a0*/  LDG.E.64 R10, desc[UR6][R6.64+0x28] ;  /* 0x00002806060a7981 */ /* 0x000168000c1e1b00 */
[----:B------:R0:W5:Y:S04]  /*00b0*/  LDG.E.64 R12, desc[UR6][R6.64+0x8] ;  /* 0x00000806060c7981 */ /* 0x000168000c1e1b00 */
[----:B------:R0:W5:Y:S04]  /*00c0*/  LDG.E.64 R14, desc[UR6][R6.64+0x10] ;  /* 0x00001006060e7981 */ /* 0x000168000c1e1b00 */
[----:B------:R0:W5:Y:S01]  /*00d0*/  LDG.E.64 R16, desc[UR6][R6.64+0x18] ;  /* 0x0000180606107981 */ /* 0x000162000c1e1b00 */
[----:B------:R-:W-:Y:S01]  /*00e0*/  IMAD.MOV.U32 R26, RZ, RZ, RZ ;  /* 0x000000ffff1a7224 */ /* 0x000fe200078e00ff */
[----:B------:R-:W-:Y:S01]  /*00f0*/  UMOV UR4, URZ ;  /* 0x000000ff00047c82 */ /* 0x000fe20008000000 */
[----:B------:R-:W-:-:S02]  /*0100*/  IMAD.MOV.U32 R3, RZ, RZ, RZ ;  /* 0x000000ffff037224 */ /* 0x000fc400078e00ff */
[----:B0-2---:R-:W-:-:S07]  /*0110*/  VIADD R4, R8, 0x161f14 ;  /* 0x00161f1408047836 */ /* 0x005fce0000000000 */
.L_x_0:
[----:B------:R-:W-:Y:S01]  /*0120*/  SHF.R.U32.HI R18, RZ, 0x2, R9 ;  /* 0x00000002ff127819 */ /* 0x000fe20000011609 */
[----:B-----5:R-:W-:Y:S01]  /*0130*/  IMAD.SHL.U32 R20, R15, 0x10, RZ ;  /* 0x000000100f147824 */ /* 0x020fe200078e00ff */
[----:B------:R-:W-:Y:S01]  /*0140*/  SHF.R.U32.HI R22, RZ, 0x2, R15 ;  /* 0x00000002ff167819 */ /* 0x000fe2000001160f */
[----:B------:R-:W-:Y:S01]  /*0150*/  UIADD3 UR4, UPT, UPT, UR4, 0x4, URZ ;  /* 0x0000000404047890 */ /* 0x000fe2000fffe0ff */
[----:B------:R-:W-:Y:S02]  /*0160*/  LOP3.LUT R18, R18, R9, RZ, 0x3c, !PT ;  /* 0x0000000912127212 */ /* 0x000fe400078e3cff */
[----:B------:R-:W-:Y:S01]  /*0170*/  SHF.R.U32.HI R9, RZ, 0x2, R12 ;  /* 0x00000002ff097819 */ /* 0x000fe2000001160c */
[----:B------:R-:W-:Y:S02]  /*0180*/  UISETP.NE.AND UP0, UPT, UR4, 0xf4240, UPT ;  /* 0x000f42400400788c */ /* 0x000fe4000bf05270 */
[----:B------:R-:W-:Y:S01]  /*0190*/  IMAD.SHL.U32 R5, R18, 0x2, RZ ;  /* 0x0000000212057824 */ /* 0x000fe200078e00ff */
[----:B------:R-:W-:-:S04]  /*01a0*/  LOP3.LUT R9, R9, R12, RZ, 0x3c, !PT ;  /* 0x0000000c09097212 */ /* 0x000fc800078e3cff */
[----:B------:R-:W-:-:S04]  /*01b0*/  LOP3.LUT R5, R15, R20, R5, 0x96, !PT ;  /* 0x000000140f057212 */ /* 0x000fc800078e9605 */
[----:B------:R-:W-:Y:S01]  /*01c0*/  LOP3.LUT R23, R5, R18, RZ, 0x3c, !PT ;  /* 0x0000001205177212 */ /* 0x000fe200078e3cff */
[----:B------:R-:W-:Y:S01]  /*01d0*/  IMAD.SHL.U32 R5, R9, 0x2, RZ ;  /* 0x0000000209057824 */ /* 0x000fe200078e00ff */
[----:B------:R-:W-:-:S03]  /*01e0*/  SHF.R.U32.HI R18, RZ, 0x2, R13 ;  /* 0x00000002ff127819 */ /* 0x000fc6000001160d */
[----:B------:R-:W-:Y:S01]  /*01f0*/  IMAD.SHL.U32 R12, R23, 0x10, RZ ;  /* 0x00000010170c7824 */ /* 0x000fe200078e00ff */
[----:B------:R-:W-:-:S04]  /*0200*/  LOP3.LUT R18, R18, R13, RZ, 0x3c, !PT ;  /* 0x0000000d12127212 */ /* 0x000fc800078e3cff */
[----:B------:R-:W-:Y:S01]  /*0210*/  LOP3.LUT R12, R9, R5, R12, 0x96, !PT ;  /* 0x00000005090c7212 */ /* 0x000fe200078e960c */
[----:B------:R-:W-:Y:S01]  /*0220*/  IMAD.SHL.U32 R5, R18, 0x2, RZ ;  /* 0x0000000212057824 */ /* 0x000fe200078e00ff */
[----:B------:R-:W-:Y:S02]  /*0230*/  SHF.R.U32.HI R9, RZ, 0x2, R14 ;  /* 0x00000002ff097819 */ /* 0x000fe4000001160e */
[----:B------:R-:W-:Y:S02]  /*0240*/  LOP3.LUT R13, R12, R23, RZ, 0x3c, !PT ;  /* 0x000000170c0d7212 */ /* 0x000fe400078e3cff */
[----:B------:R-:W-:Y:S02]  /*0250*/  LOP3.LUT R14, R9, R14, RZ, 0x3c, !PT ;  /* 0x0000000e090e7212 */ /* 0x000fe400078e3cff */
[----:B------:R-:W-:Y:S01]  /*0260*/  IADD3 R9, PT, PT, R4, -0xb0f8a, R13 ;  /* 0xfff4f07604097810 */ /* 0x000fe20007ffe00d */
[----:B------:R-:W-:-:S05]  /*0270*/  IMAD.SHL.U32 R12, R13, 0x10, RZ ;  /* 0x000000100d0c7824 */ /* 0x000fca00078e00ff */
[----:B------:R-:W-:Y:S01]  /*0280*/  LOP3.LUT R5, R13, R12, R5, 0x96, !PT ;  /* 0x0000000c0d057212 */ /* 0x000fe200078e9605 */
[----:B------:R-:W-:-:S03]  /*0290*/  IMAD.SHL.U32 R12, R14, 0x2, RZ ;  /* 0x000000020e0c7824 */ /* 0x000fc600078e00ff */
[----:B------:R-:W-:Y:S01]  /*02a0*/  LOP3.LUT R21, R5, R18, RZ, 0x3c, !PT ;  /* 0x0000001205157212 */ /* 0x000fe200078e3cff */
[----:B------:R-:W-:Y:S01]  /*02b0*/  IMAD.MOV.U32 R5, RZ, RZ, 0x2f800000 ;  /* 0x2f800000ff057424 */ /* 0x000fe200078e00ff */
[----:B------:R-:W-:Y:S02]  /*02c0*/  I2FP.F32.U32 R18, R9 ;  /* 0x0000000900127245 */ /* 0x000fe40000201000 */
[----:B------:R-:W-:Y:S01]  /*02d0*/  SHF.R.U32.HI R28, RZ, 0x2, R21 ;  /* 0x00000002ff1c7819 */ /* 0x000fe20000011615 */
[----:B------:R-:W-:Y:S02]  /*02e0*/  IMAD.SHL.U32 R19, R21, 0x10, RZ ;  /* 0x0000001015137824 */ /* 0x000fe400078e00ff */
[----:B------:R-:W-:-:S03]  /*02f0*/  FFMA R18, R18, R5, 1.1641532182693481445e-10 ;  /* 0x2f00000012127423 */ /* 0x000fc60000000005 */
[----:B------:R-:W-:Y:S02]  /*0300*/  LOP3.LUT R20, R14, R12, R19, 0x96, !PT ;  /* 0x0000000c0e147212 */ /* 0x000fe400078e9613 */
[----:B------:R-:W-:Y:S01]  /*0310*/  LOP3.LUT R12, R22, R15, RZ, 0x3c, !PT ;  /* 0x0000000f160c7212 */ /* 0x000fe200078e3cff */
[----:B------:R-:W0:Y:S01]  /*0320*/  F2F.F64.F32 R18, R18 ;  /* 0x0000001200127310 */ /* 0x000e220000201800 */
[----:B------:R-:W-:Y:S02]  /*0330*/  LOP3.LUT R9, R20, R21, RZ, 0x3c, !PT ;  /* 0x0000001514097212 */ /* 0x000fe400078e3cff */
[--C-:B------:R-:W-:Y:S01]  /*0340*/  IADD3 R14, PT, PT, R4, -0x10974f, R23.reuse ;  /* 0xffef68b1040e7810 */ /* 0x100fe20007ffe017 */
[----:B------:R-:W-:Y:S01]  /*0350*/  IMAD.SHL.U32 R15, R12, 0x2, RZ ;  /* 0x000000020c0f7824 */ /* 0x000fe200078e00ff */
[----:B------:R-:W-:Y:S01]  /*0360*/  SHF.R.U32.HI R22, RZ, 0x2, R23 ;  /* 0x00000002ff167819 */ /* 0x000fe20000011617 */
[C---:B------:R-:W-:Y:S01]  /*0370*/  IMAD.SHL.U32 R20, R9.reuse, 0x10, RZ ;  /* 0x0000001009147824 */ /* 0x040fe200078e00ff */
[----:B------:R-:W-:Y:S01]  /*0380*/  I2FP.F32.U32 R14, R14 ;  /* 0x0000000e000e7245 */ /* 0x000fe20000201000 */
[----:B------:R-:W-:Y:S01]  /*0390*/  IMAD.IADD R24, R9, 0x1, R4 ;  /* 0x0000000109187824 */ /* 0x000fe200078e0204 */
[----:B------:R-:W-:-:S02]  /*03a0*/  LOP3.LUT R23, R22, R23, RZ, 0x3c, !PT ;  /* 0x0000001716177212 */ /* 0x000fc400078e3cff */
[----:B------:R-:W-:Y:S01]  /*03b0*/  LOP3.LUT R15, R9, R20, R15, 0x96, !PT ;  /* 0x00000014090f7212 */ /* 0x000fe200078e960f */
[-C--:B------:R-:W-:Y:S01]  /*03c0*/  FFMA R14, R14, R5.reuse, 1.1641532182693481445e-10 ;  /* 0x2f0000000e0e7423 */ /* 0x080fe20000000005 */
[----:B------:R-:W-:Y:S01]  /*03d0*/  I2FP.F32.U32 R24, R24 ;  /* 0x0000001800187245 */ /* 0x000fe20000201000 */
[----:B------:R-:W-:Y:S01]  /*03e0*/  IMAD.SHL.U32 R22, R23, 0x2, RZ ;  /* 0x0000000217167824 */ /* 0x000fe200078e00ff */
[----:B------:R-:W-:Y:S01]  /*03f0*/  LOP3.LUT R12, R15, R12, RZ, 0x3c, !PT ;  /* 0x0000000c0f0c7212 */ /* 0x000fe200078e3cff */
[----:B0-----:R-:W-:Y:S02]  /*0400*/  DMUL R18, R18, R18 ;  /* 0x0000001212127228 */ /* 0x001fe40000000000 */
[----:B------:R-:W0:Y:S01]  /*0410*/  F2F.F64.F32 R14, R14 ;  /* 0x0000000e000e7310 */ /* 0x000e220000201800 */
[----:B------:R-:W-:Y:S01]  /*0420*/  FFMA R27, R24, R5, 1.1641532182693481445e-10 ;  /* 0x2f000000181b7423 */ /* 0x000fe20000000005 */
[----:B------:R-:W-:-:S05]  /*0430*/  IMAD.SHL.U32 R20, R12, 0x10, RZ ;  /* 0x000000100c147824 */ /* 0x000fca00078e00ff */
[----:B------:R-:W-:Y:S02]  /*0440*/  LOP3.LUT R23, R23, R22, R20, 0x96, !PT ;  /* 0x0000001617177212 */ /* 0x000fe400078e9614 */
[----:B------:R-:W-:Y:S02]  /*0450*/  SHF.R.U32.HI R22, RZ, 0x2, R13 ;  /* 0x00000002ff167819 */ /* 0x000fe4000001160d */
[----:B------:R-:W-:Y:S02]  /*0460*/  IADD3 R20, PT, PT, R4, -0x587c5, R21 ;  /* 0xfffa783b04147810 */ /* 0x000fe40007ffe015 */
[----:B------:R-:W-:Y:S02]  /*0470*/  LOP3.LUT R22, R22, R13, RZ, 0x3c, !PT ;  /* 0x0000000d16167212 */ /* 0x000fe400078e3cff */
[----:B------:R-:W-:Y:S01]  /*0480*/  LOP3.LUT R13, R23, R12, RZ, 0x3c, !PT ;  /* 0x0000000c170d7212 */ /* 0x000fe200078e3cff */
[----:B0-----:R-:W-:Y:S01]  /*0490*/  DFMA R14, R14, R14, R18 ;  /* 0x0000000e0e0e722b */ /* 0x001fe20000000012 */
[----:B------:R-:W-:Y:S01]  /*04a0*/  I2FP.F32.U32 R20, R20 ;  /* 0x0000001400147245 */ /* 0x000fe20000201000 */
[----:B------:R-:W-:Y:S01]  /*04b0*/  IMAD.SHL.U32 R25, R22, 0x2, RZ ;  /* 0x0000000216197824 */ /* 0x000fe200078e00ff */
[----:B------:R-:W0:Y:S01]  /*04c0*/  F2F.F64.F32 R18, R27 ;  /* 0x0000001b00127310 */ /* 0x000e220000201800 */
[----:B------:R-:W-:Y:S01]  /*04d0*/  IMAD.SHL.U32 R24, R13, 0x10, RZ ;  /* 0x000000100d187824 */ /* 0x000fe200078e00ff */
[----:B------:R-:W-:Y:S01]  /*04e0*/  LOP3.LUT R23, R28, R21, RZ, 0x3c, !PT ;  /* 0x000000151c177212 */ /* 0x000fe200078e3cff */
[----:B------:R-:W-:-:S02]  /*04f0*/  FFMA R20, R20, R5, 1.1641532182693481445e-10 ;  /* 0x2f00000014147423 */ /* 0x000fc40000000005 */
[----:B------:R-:W-:Y:S01]  /*0500*/  DSETP.GTU.AND P2, PT, R14, 1, PT ;  /* 0x3ff000000e00742a */ /* 0x000fe20003f4c000 */
[----:B------:R-:W-:Y:S01]  /*0510*/  LOP3.LUT R25, R13, R24, R25, 0x96, !PT ;  /* 0x000000180d197212 */ /* 0x000fe200078e9619 */
[----:B------:R-:W-:Y:S01]  /*0520*/  IMAD.SHL.U32 R15, R23, 0x2, RZ ;  /* 0x00000002170f7824 */ /* 0x000fe200078e00ff */
[----:B------:R-:W-:Y:S01]  /*0530*/  IADD3 R24, PT, PT, R4, 0xb0f8a, R13 ;  /* 0x000b0f8a04187810 */ /* 0x000fe20007ffe00d */
[----:B------:R-:W1:Y:S01]  /*0540*/  F2F.F64.F32 R20, R20 ;  /* 0x0000001400147310 */ /* 0x000e620000201800 */
[----:B------:R-:W-:Y:S02]  /*0550*/  LOP3.LUT R14, R25, R22, RZ, 0x3c, !PT ;  /* 0x00000016190e7212 */ /* 0x000fe400078e3cff */
[----:B------:R-:W-:-:S03]  /*0560*/  I2FP.F32.U32 R24, R24 ;  /* 0x0000001800187245 */ /* 0x000fc60000201000 */
[----:B------:R-:W-:Y:S01]  /*0570*/  IMAD.SHL.U32 R22, R14, 0x10, RZ ;  /* 0x000000100e167824 */ /* 0x000fe200078e00ff */
[----:B0-----:R-:W-:Y:S01]  /*0580*/  DMUL R18, R18, R18 ;  /* 0x0000001212127228 */ /* 0x001fe20000000000 */
[----:B------:R-:W-:-:S03]  /*0590*/  FFMA R28, R24, R5, 1.1641532182693481445e-10 ;  /* 0x2f000000181c7423 */ /* 0x000fc60000000005 */
[----:B------:R-:W-:Y:S02]  /*05a0*/  LOP3.LUT R15, R23, R15, R22, 0x96, !PT ;  /* 0x0000000f170f7212 */ /* 0x000fe400078e9616 */
[C---:B------:R-:W-:Y:S02]  /*05b0*/  IADD3 R22, PT, PT, R4.reuse, 0x587c5, R12 ;  /* 0x000587c504167810 */ /* 0x040fe40007ffe00c */
[----:B-1----:R-:W-:Y:S01]  /*05c0*/  DFMA R18, R20, R20, R18 ;  /* 0x000000141412722b */ /* 0x002fe20000000012 */
[----:B------:R-:W-:Y:S01]  /*05d0*/  LOP3.LUT R15, R15, R14, RZ, 0x3c, !PT ;  /* 0x0000000e0f0f7212 */ /* 0x000fe200078e3cff */
[----:B------:R-:W0:Y:S01]  /*05e0*/  F2F.F64.F32 R20, R28 ;  /* 0x0000001c00147310 */ /* 0x000e220000201800 */
[----:B------:R-:W-:Y:S02]  /*05f0*/  I2FP.F32.U32 R22, R22 ;  /* 0x0000001600167245 */ /* 0x000fe40000201000 */
[C---:B------:R-:W-:Y:S02]  /*0600*/  IADD3 R23, PT, PT, R4.reuse, 0x10974f, R14 ;  /* 0x0010974f04177810 */ /* 0x040fe40007ffe00e */
[----:B------:R-:W-:Y:S01]  /*0610*/  IADD3 R25, PT, PT, R4, 0x161f14, R15 ;  /* 0x00161f1404197810 */ /* 0x000fe20007ffe00f */
[----:B------:R-:W-:Y:S01]  /*0620*/  FFMA R27, R22, R5, 1.1641532182693481445e-10 ;  /* 0x2f000000161b7423 */ /* 0x000fe20000000005 */
[----:B------:R-:W-:Y:S01]  /*0630*/  I2FP.F32.U32 R24, R23 ;  /* 0x0000001700187245 */ /* 0x000fe20000201000 */
[----:B------:R-:W-:Y:S01]  /*0640*/  DSETP.GTU.AND P3, PT, R18, 1, PT ;  /* 0x3ff000001200742a */ /* 0x000fe20003f6c000 */
[----:B------:R-:W-:Y:S01]  /*0650*/  I2FP.F32.U32 R25, R25 ;  /* 0x0000001900197245 */ /* 0x000fe20000201000 */
[----:B------:R-:W1:Y:S01]  /*0660*/  F2F.F64.F32 R22, R27 ;  /* 0x0000001b00167310 */ /* 0x000e620000201800 */
[----:B------:R-:W-:Y:S01]  /*0670*/  SEL R18, RZ, 0x1, P2 ;  /* 0x00000001ff127807 */ /* 0x000fe20001000000 */
[----:B------:R-:W-:-:S02]  /*0680*/  VIADD R4, R4, 0x2c3e28 ;  /* 0x002c3e2804047836 */ /* 0x000fc40000000000 */
[-C--:B------:R-:W-:Y:S01]  /*0690*/  FFMA R29, R25, R5.reuse, 1.1641532182693481445e-10 ;  /* 0x2f000000191d7423 */ /* 0x080fe20000000005 */
[----:B------:R-:W-:Y:S01]  /*06a0*/  FFMA R5, R24, R5, 1.1641532182693481445e-10 ;  /* 0x2f00000018057423 */ /* 0x000fe20000000005 */
[----:B0-----:R-:W-:Y:S01]  /*06b0*/  DMUL R20, R20, R20 ;  /* 0x0000001414147228 */ /* 0x001fe20000000000 */
[----:B------:R-:W-:Y:S01]  /*06c0*/  SEL R19, RZ, 0x1, P3 ;  /* 0x00000001ff137807 */ /* 0x000fe20001800000 */
[----:B------:R-:W0:Y:S03]  /*06d0*/  F2F.F64.F32 R24, R29 ;  /* 0x0000001d00187310 */ /* 0x000e260000201800 */
[----:B------:R-:W-:-:S03]  /*06e0*/  IADD3 R18, P2, P3, R19, R26, R18 ;  /* 0x0000001a13127210 */ /* 0x000fc60007b5e012 */
[----:B-1----:R-:W-:Y:S01]  /*06f0*/  DFMA R20, R22, R22, R20 ;  /* 0x000000161614722b */ /* 0x002fe20000000014 */
[----:B------:R-:W-:Y:S01]  /*0700*/  IADD3.X R3, PT, PT, RZ, R3, RZ, P2, P3 ;  /* 0x00000003ff037210 */ /* 0x000fe200017e64ff */
[----:B------:R-:W1:Y:S01]  /*0710*/  F2F.F64.F32 R22, R5 ;  /* 0x0000000500167310 */ /* 0x000e620000201800 */
[----:B0-----:R-:W-:-:S05]  /*0720*/  DMUL R24, R24, R24 ;  /* 0x0000001818187228 */ /* 0x001fca0000000000 */
[----:B------:R-:W-:-:S06]  /*0730*/  DSETP.GTU.AND P0, PT, R20, 1, PT ;  /* 0x3ff000001400742a */ /* 0x000fcc0003f0c000 */
[----:B------:R-:W-:Y:S01]  /*0740*/  SEL R19, RZ, 0x1, P0 ;  /* 0x00000001ff137807 */ /* 0x000fe20000000000 */
[----:B-1----:R-:W-:-:S08]  /*0750*/  DFMA R24, R22, R22, R24 ;  /* 0x000000161618722b */ /* 0x002fd00000000018 */
[----:B------:R-:W-:-:S06]  /*0760*/  DSETP.GTU.AND P1, PT, R24, 1, PT ;  /* 0x3ff000001800742a */ /* 0x000fcc0003f2c000 */
[----:B------:R-:W-:-:S04]  /*0770*/  SEL R26, RZ, 0x1, P1 ;  /* 0x00000001ff1a7807 */ /* 0x000fc80000800000 */
[----:B------:R-:W-:-:S04]  /*0780*/  IADD3 R26, P0, P1, R26, R18, R19 ;  /* 0x000000121a1a7210 */ /* 0x000fc8000791e013 */
[----:B------:R-:W-:Y:S01]  /*0790*/  IADD3.X R3, PT, PT, RZ, R3, RZ, P0, P1 ;  /* 0x00000003ff037210 */ /* 0x000fe200007e24ff */
[----:B------:R-:W-:Y:S08]  /*07a0*/  BRA.U UP0, `(.L_x_0) ;  /* 0xfffffff9005c7547 */ /* 0x000ff0000b83ffff */
[----:B------:R-:W0:Y:S01]  /*07b0*/  LDC.64 R4, c[0x0][0x380] ;  /* 0x0000e000ff047b82 */ /* 0x000e220000000a00 */
[----:B------:R-:W-:Y:S01]  /*07c0*/  VIADD R8, R8, 0xc5db7680 ;  /* 0xc5db768008087836 */ /* 0x000fe20000000000 */
[----:B------:R-:W-:Y:S01]  /*07d0*/  STG.E.64 desc[UR6][R6.64+0x8], R12 ;  /* 0x0000080c06007986 */ /* 0x000fe2000c101b06 */
[----:B------:R-:W-:-:S03]  /*07e0*/  IMAD.MOV.U32 R27, RZ, RZ, R3 ;  /* 0x000000ffff1b7224 */ /* 0x000fc600078e0003 */
[----:B------:R-:W-:Y:S04]  /*07f0*/  STG.E.64 desc[UR6][R6.64+0x10], R14 ;  /* 0x0000100e06007986 */ /* 0x000fe8000c101b06 */
[----:B------:R-:W-:Y:S04]  /*0800*/  STG.E.64 desc[UR6][R6.64+0x18], R16 ;  /* 0x0000181006007986 */ /* 0x000fe8000c101b06 */
[----:B------:R-:W-:Y:S04]  /*0810*/  STG.E.64 desc[UR6][R6.64+0x28], R10 ;  /* 0x0000280a06007986 */ /* 0x000fe8000c101b06 */
[----:B------:R-:W-:Y:S04]  /*0820*/  STG.E desc[UR6][R6.64+0x20], R2 ;  /* 0x0000200206007986 */ /* 0x000fe8000c101906 */
[----:B------:R-:W-:Y:S01]  /*0830*/  STG.E.64 desc[UR6][R6.64], R8 ;  /* 0x0000000806007986 */ /* 0x000fe2000c101b06 */
[----:B0-----:R-:W-:-:S05]  /*0840*/  IMAD.WIDE.U32 R4, R0, 0x8, R4 ;  /* 0x0000000800047825 */ /* 0x001fca00078e0004 */
[----:B------:R-:W-:Y:S01]  /*0850*/  STG.E.64 desc[UR6][R4.64], R26 ;  /* 0x0000001a04007986 */ /* 0x000fe2000c101b06 */
[----:B------:R-:W-:Y:S05]  /*0860*/  EXIT ;  /* 0x000000000000794d */ /* 0x000fea0003800000 */
.L_x_1:
[----:B------:R-:W-:-:S00]  /*0870*/  BRA `(.L_x_1) ;  /* 0xfffffffc00fc7947 */ /* 0x000fc0000383ffff */
[----:B------:R-:W-:-:S00]  /*0880*/  NOP ;  /* 0x0000000000007918 */ /* 0x000fc00000000000 */
[----:B------:R-:W-:-:S00]  /*0890*/  NOP ;  /* 0x0000000000007918 */ /* 0x000fc00000000000 */
[----:B------:R-:W-:-:S00]  /*08a0*/  NOP ;  /* 0x0000000000007918 */ /* 0x000fc00000000000 */
[----:B------:R-:W-:-:S00]  /*08b0*/  NOP ;  /* 0x0000000000007918 */ /* 0x000fc00000000000 */
[----:B------:R-:W-:-:S00]  /*08c0*/  NOP ;  /* 0x0000000000007918 */ /* 0x000fc00000000000 */
[----:B------:R-:W-:-:S00]  /*08d0*/  NOP ;  /* 0x0000000000007918 */ /* 0x000fc00000000000 */
[----:B------:R-:W-:-:S00]  /*08e0*/  NOP ;  /* 0x0000000000007918 */ /* 0x000fc00000000000 */
[----:B------:R-:W-:-:S00]  /*08f0*/  NOP ;  /* 0x0000000000007918 */ /* 0x000fc00000000000 */
.L_x_3:


//--------------------- .text._Z12setup_kernelP17curandStateXORWOW --------------------------
	.section	.text._Z12setup_kernelP17curandStateXORWOW,"ax",@progbits
	.align	128
        .global         _Z12setup_kernelP17curandStateXORWOW
        .type           _Z12setup_kernelP17curandStateXORWOW,@function
        .size           _Z12setup_kernelP17curandStateXORWOW,(.L_x_4 - _Z12setup_kernelP17curandStateXORWOW)
        .other          _Z12setup_kernelP17curandStateXORWOW,@"STO_CUDA_ENTRY STV_DEFAULT"
_Z12setup_kernelP17curandStateXORWOW:
.text._Z12setup_kernelP17curandStateXORWOW:
[----:B------:R-:W-:Y:S01]  /*0000*/  LDC R1, c[0x0][0x37c] ;  /* 0x0000df00ff017b82 */ /* 0x000fe20000000800 */
[----:B------:R-:W0:Y:S07]  /*0010*/  S2R R5, SR_TID.X ;  /* 0x0000000000057919 */ /* 0x000e2e0000002100 */
[----:B------:R-:W0:Y:S01]  /*0020*/  S2UR UR4, SR_CTAID.X ;  /* 0x00000000000479c3 */ /* 0x000e220000002500 */
[----:B------:R-:W-:-:S07]  /*0030*/  IMAD.MOV.U32 R7, RZ, RZ, -0x266e14b1 ;  /* 0xd991eb4fff077424 */ /* 0x000fce00078e00ff */
[----:B------:R-:W0:Y:S08]  /*0040*/  LDC R0, c[0x0][0x360] ;  /* 0x0000d800ff007b82 */ /* 0x000e300000000800 */
[----:B------:R-:W1:Y:S01]  /*0050*/  LDC.64 R2, c[0x0][0x380] ;  /* 0x0000e000ff027b82 */ /* 0x000e620000000a00 */
[----:B0-----:R-:W-:Y:S01]  /*0060*/  IMAD R5, R0, UR4, R5 ;  /* 0x0000000400057c24 */ /* 0x001fe2000f8e0205 */
[----:B------:R-:W0:Y:S04]  /*0070*/  LDCU.64 UR4, c[0x0][0x358] ;  /* 0x00006b00ff0477ac */ /* 0x000e280008000a00 */
[----:B------:R-:W-:-:S02]  /*0080*/  LOP3.LUT R0, R5, 0xaad26b49, RZ, 0x3c, !PT ;  /* 0xaad26b4905007812 */ /* 0x000fc400078e3cff */
[C---:B------:R-:W-:Y:S01]  /*0090*/  ISETP.GT.AND P0, PT, R5.reuse, -0x1, PT ;  /* 0xffffffff0500780c */ /* 0x040fe20003f04270 */
[----:B-1----:R-:W-:-:S03]  /*00a0*/  IMAD.WIDE R2, R5, 0x30, R2 ;  /* 0x0000003005027825 */ /* 0x002fc600078e0202 */
[----:B------:R-:W-:Y:S01]  /*00b0*/  SEL R7, R7, 0x8bf16996, P0 ;  /* 0x8bf1699607077807 */ /* 0x000fe20000000000 */
[----:B------:R-:W-:-:S03]  /*00c0*/  IMAD R0, R0, 0x4182bed5, RZ ;  /* 0x4182bed500007824 */ /* 0x000fc600078e02ff */
[C---:B------:R-:W-:Y:S01]  /*00d0*/  IADD3 R9, PT, PT, R7.reuse, 0x1f123bb5, RZ ;  /* 0x1f123bb507097810 */ /* 0x040fe20007ffe0ff */
[C---:B------:R-:W-:Y:S01]  /*00e0*/  VIADD R5, R0.reuse, 0x75bcd15 ;  /* 0x075bcd1500057836 */ /* 0x040fe20000000000 */
[C---:B------:R-:W-:Y:S01]  /*00f0*/  IADD3 R4, PT, PT, R7.reuse, 0x64f0c9, R0 ;  /* 0x0064f0c907047810 */ /* 0x040fe20007ffe000 */
[C---:B------:R-:W-:Y:S01]  /*0100*/  VIADD R11, R0.reuse, 0x583f19 ;  /* 0x00583f19000b7836 */ /* 0x040fe20000000000 */
[----:B------:R-:W-:Y:S01]  /*0110*/  LOP3.LUT R8, R0, 0x159a55e5, RZ, 0x3c, !PT ;  /* 0x159a55e500087812 */ /* 0x000fe200078e3cff */
[----:B0-----:R-:W-:Y:S01]  /*0120*/  STG.E.64 desc[UR4][R2.64+0x18], RZ ;  /* 0x000018ff02007986 */ /* 0x001fe2000c101b04 */
[----:B------:R-:W-:-:S03]  /*0130*/  LOP3.LUT R10, R7, 0x5491333, RZ, 0x3c, !PT ;  /* 0x05491333070a7812 */ /* 0x000fc600078e3cff */
[----:B------:R-:W-:Y:S04]  /*0140*/  STG.E.64 desc[UR4][R2.64], R4 ;  /* 0x0000000402007986 */ /* 0x000fe8000c101b04 */
[----:B------:R-:W-:Y:S04]  /*0150*/  STG.E.64 desc[UR4][R2.64+0x8], R8 ;  /* 0x0000080802007986 */ /* 0x000fe8000c101b04 */
[----:B------:R-:W-:Y:S04]  /*0160*/  STG.E desc[UR4][R2.64+0x20], RZ ;  /* 0x000020ff02007986 */ /* 0x000fe8000c101904 */
[----:B------:R-:W-:Y:S04]  /*0170*/  STG.E.64 desc[UR4][R2.64+0x28], RZ ;  /* 0x000028ff02007986 */ /* 0x000fe8000c101b04 */
[----:B------:R-:W-:Y:S01]  /*0180*/  STG.E.64 desc[UR4][R2.64+0x10], R10 ;  /* 0x0000100a02007986 */ /* 0x000fe2000c101b04 */
[----:B------:R-:W-:Y:S05]  /*0190*/  EXIT ;  /* 0x000000000000794d */ /* 0x000fea0003800000 */
.L_x_2:
        /* <DEDUP_REMOVED lines=14> */
.L_x_4:


//--------------------- .nv.global.init           --------------------------
	.section	.nv.global.init,"aw",@progbits
	.align	4
.nv.global.init:
	.type		mrg32k3aM1SubSeq,@object
	.size		mrg32k3aM1SubSeq,(mrg32k3aM2SubSeq - mrg32k3aM1SubSeq)
mrg32k3aM1SubSeq:
        /*0000*/ 	.byte	0x0b, 0xcc, 0xee, 0x04, 0x73, 0x29, 0x8b, 0x6f, 0xf6, 0x53, 0x03, 0xf6, 0x23, 0xf6, 0xea, 0xda
        /* <DEDUP_REMOVED lines=125> */
	.type		mrg32k3aM2SubSeq,@object
	.size		mrg32k3aM2SubSeq,(mrg32k3aM1 - mrg32k3aM2SubSeq)
mrg32k3aM2SubSeq:
        /* <DEDUP_REMOVED lines=126> */
	.type		mrg32k3aM1,@object
	.size		mrg32k3aM1,(mrg32k3aM1Seq - mrg32k3aM1)
mrg32k3aM1:
        /* <DEDUP_REMOVED lines=144> */
	.type		mrg32k3aM1Seq,@object
	.size		mrg32k3aM1Seq,(mrg32k3aM2 - mrg32k3aM1Seq)
mrg32k3aM1Seq:
        /* <DEDUP_REMOVED lines=144> */
	.type		mrg32k3aM2,@object
	.size		mrg32k3aM2,(mrg32k3aM2Seq - mrg32k3aM2)
mrg32k3aM2:
        /* <DEDUP_REMOVED lines=144> */
	.type		mrg32k3aM2Seq,@object
	.size		mrg32k3aM2Seq,(precalc_xorwow_matrix - mrg32k3aM2Seq)
mrg32k3aM2Seq:
        /* <DEDUP_REMOVED lines=144> */
	.type		precalc_xorwow_matrix,@object
	.size		precalc_xorwow_matrix,(precalc_xorwow_offset_matrix - precalc_xorwow_matrix)
precalc_xorwow_matrix:
        /* <DEDUP_REMOVED lines=6400> */
	.type		precalc_xorwow_offset_matrix,@object
	.size		precalc_xorwow_offset_matrix,(.L_1 - precalc_xorwow_offset_matrix)
precalc_xorwow_offset_matrix:
        /* <DEDUP_REMOVED lines=6400> */
.L_1:


//--------------------- .nv.shared.reserved.0     --------------------------
	.section	.nv.shared.reserved.0,"aw",@nobits
	.weak		__nv_reservedSMEM_offset_0_alias
	.size		__nv_reservedSMEM_offset_0_alias, 0, 64
	.other		__nv_reservedSMEM_offset_0_alias,@"STO_CUDA_RESERVED_SHARED STV_DEFAULT"
__nv_reservedSMEM_offset_0_alias:
	.zero		0
	.zero		64


//--------------------- .nv.constant0._Z5pi_mcPmP17curandStateXORWOW --------------------------
	.section	.nv.constant0._Z5pi_mcPmP17curandStateXORWOW,"a",@progbits
	.sectionflags	@""
	.align	4
.nv.constant0._Z5pi_mcPmP17curandStateXORWOW:
	.zero		912


//--------------------- .nv.constant0._Z12setup_kernelP17curandStateXORWOW --------------------------
	.section	.nv.constant0._Z12setup_kernelP17curandStateXORWOW,"a",@progbits
	.sectionflags	@""
	.align	4
.nv.constant0._Z12setup_kernelP17curandStateXORWOW:
	.zero		904


//--------------------- SYMBOLS --------------------------

	.type		.nv.reservedSmem.offset0,@object
	.size		.nv.reservedSmem.offset0,0x4
